//
// Generated by NVIDIA NVVM Compiler
//
// Compiler Build ID: CL-36424714
// Cuda compilation tools, release 13.0, V13.0.88
// Based on NVVM 20.0.0
//

.version 9.0
.target sm_100
.address_size 64

	// .globl	_Z18optimizedReductionPiS_i
.extern .shared .align 16 .b8 sharedData[];

.visible .entry _Z18optimizedReductionPiS_i(
	.param .u64 .ptr .align 1 _Z18optimizedReductionPiS_i_param_0,
	.param .u64 .ptr .align 1 _Z18optimizedReductionPiS_i_param_1,
	.param .u32 _Z18optimizedReductionPiS_i_param_2
)
{
	.reg .pred 	%p<6>;
	.reg .b32 	%r<19>;
	.reg .b64 	%rd<9>;

	ld.param.u64 	%rd1, [_Z18optimizedReductionPiS_i_param_0];
	ld.param.u64 	%rd2, [_Z18optimizedReductionPiS_i_param_1];
	ld.param.u32 	%r8, [_Z18optimizedReductionPiS_i_param_2];
	mov.u32 	%r1, %ctaid.x;
	mov.u32 	%r18, %ntid.x;
	mov.u32 	%r3, %tid.x;
	mad.lo.s32 	%r4, %r1, %r18, %r3;
	setp.ge.s32 	%p1, %r4, %r8;
	@%p1 bra 	$L__BB0_7;
	cvta.to.global.u64 	%rd3, %rd1;
	mul.wide.s32 	%rd4, %r4, 4;
	add.s64 	%rd5, %rd3, %rd4;
	ld.global.u32 	%r9, [%rd5];
	shl.b32 	%r10, %r3, 2;
	mov.u32 	%r11, sharedData;
	add.s32 	%r5, %r11, %r10;
	st.shared.u32 	[%r5], %r9;
	bar.sync 	0;
	setp.lt.u32 	%p2, %r18, 2;
	@%p2 bra 	$L__BB0_5;
$L__BB0_2:
	shr.u32 	%r7, %r18, 1;
	setp.ge.u32 	%p3, %r3, %r7;
	@%p3 bra 	$L__BB0_4;
	shl.b32 	%r12, %r7, 2;
	add.s32 	%r13, %r5, %r12;
	ld.shared.u32 	%r14, [%r13];
	ld.shared.u32 	%r15, [%r5];
	add.s32 	%r16, %r15, %r14;
	st.shared.u32 	[%r5], %r16;
$L__BB0_4:
	bar.sync 	0;
	setp.gt.u32 	%p4, %r18, 3;
	mov.u32 	%r18, %r7;
	@%p4 bra 	$L__BB0_2;
$L__BB0_5:
	setp.ne.s32 	%p5, %r3, 0;
	@%p5 bra 	$L__BB0_7;
	ld.shared.u32 	%r17, [sharedData];
	cvta.to.global.u64 	%rd6, %rd2;
	mul.wide.u32 	%rd7, %r1, 4;
	add.s64 	%rd8, %rd6, %rd7;
	st.global.u32 	[%rd8], %r17;
$L__BB0_7:
	ret;

}


// ===== COMPILED SASS (sm_100) =====

	.target	sm_100

	.elftype	@"ET_EXEC"


//--------------------- .note.nv.tkinfo           --------------------------
	.section	.note.nv.tkinfo,"",@"SHT_NOTE"
	.sectionflags	@"SHF_NOTE_NV_TKINFO"
	.tkinfo
        /*0018*/ 	.word	0x00000002
        /*0030*/ 	.string	""
        /*0030*/ 	.string	"ptxas"
        /*0030*/ 	.string	"Cuda compilation tools, release 13.0, V13.0.88"
        /*0030*/ 	.string	"Build cuda_13.0.r13.0/compiler.36424714_0"
        /*0030*/ 	.string	"-arch sm_100 -m 64 "



//--------------------- .note.nv.cuinfo           --------------------------
	.section	.note.nv.cuinfo,"",@"SHT_NOTE"
	.sectionflags	@"SHF_NOTE_NV_CUINFO"
        /*0018*/ 	.short	0x0002
        /*001a*/ 	.short	0x0064
        /*001c*/ 	.short	0x0082
	.zero		2


//--------------------- .nv.info                  --------------------------
	.section	.nv.info,"",@"SHT_CUDA_INFO"
	.align	4


	//----- nvinfo : EIATTR_REGCOUNT
	.align		4
        /*0000*/ 	.byte	0x04, 0x2f
        /*0002*/ 	.short	(.L_1 - .L_0)
	.align		4
.L_0:
        /*0004*/ 	.word	index@(_Z18optimizedReductionPiS_i)
        /*0008*/ 	.word	0x0000000b


	//----- nvinfo : EIATTR_FRAME_SIZE
	.align		4
.L_1:
        /*000c*/ 	.byte	0x04, 0x11
        /*000e*/ 	.short	(.L_3 - .L_2)
	.align		4
.L_2:
        /*0010*/ 	.word	index@(_Z18optimizedReductionPiS_i)
        /*0014*/ 	.word	0x00000000


	//----- nvinfo : EIATTR_MIN_STACK_SIZE
	.align		4
.L_3:
        /*0018*/ 	.byte	0x04, 0x12
        /*001a*/ 	.short	(.L_5 - .L_4)
	.align		4
.L_4:
        /*001c*/ 	.word	index@(_Z18optimizedReductionPiS_i)
        /*0020*/ 	.word	0x00000000
.L_5:


//--------------------- .nv.compat                --------------------------
	.section	.nv.compat,"",@"SHT_CUDA_COMPAT_INFO"
	.align	4
        /*0000*/ 	.byte	0x02, 0x09, 0x00, 0x00, 0x02, 0x02, 0x01, 0x00, 0x02, 0x05, 0x05, 0x00, 0x03, 0x07, 0x01, 0x01
        /*0010*/ 	.byte	0x02, 0x03, 0x00, 0x00, 0x02, 0x06, 0x01, 0x00, 0x04, 0x0b, 0x08, 0x00, 0x09, 0x00, 0x00, 0x00
        /*0020*/ 	.byte	0x00, 0x00, 0x00, 0x00


//--------------------- .nv.info._Z18optimizedReductionPiS_i --------------------------
	.section	.nv.info._Z18optimizedReductionPiS_i,"",@"SHT_CUDA_INFO"
	.sectionflags	@""
	.align	4


	//----- nvinfo : EIATTR_CUDA_API_VERSION
	.align		4
        /*0000*/ 	.byte	0x04, 0x37
        /*0002*/ 	.short	(.L_7 - .L_6)
.L_6:
        /*0004*/ 	.word	0x00000082


	//----- nvinfo : EIATTR_KPARAM_INFO
	.align		4
.L_7:
        /*0008*/ 	.byte	0x04, 0x17
        /*000a*/ 	.short	(.L_9 - .L_8)
.L_8:
        /*000c*/ 	.word	0x00000000
        /*0010*/ 	.short	0x0002
        /*0012*/ 	.short	0x0010
        /*0014*/ 	.byte	0x00, 0xf0, 0x11, 0x00


	//----- nvinfo : EIATTR_KPARAM_INFO
	.align		4
.L_9:
        /*0018*/ 	.byte	0x04, 0x17
        /*001a*/ 	.short	(.L_11 - .L_10)
.L_10:
        /*001c*/ 	.word	0x00000000
        /*0020*/ 	.short	0x0001
        /*0022*/ 	.short	0x0008
        /*0024*/ 	.byte	0x00, 0xf5, 0x21, 0x00


	//----- nvinfo : EIATTR_KPARAM_INFO
	.align		4
.L_11:
        /*0028*/ 	.byte	0x04, 0x17
        /*002a*/ 	.short	(.L_13 - .L_12)
.L_12:
        /*002c*/ 	.word	0x00000000
        /*0030*/ 	.short	0x0000
        /*0032*/ 	.short	0x0000
        /*0034*/ 	.byte	0x00, 0xf5, 0x21, 0x00


	//----- nvinfo : EIATTR_SPARSE_MMA_MASK
	.align		4
.L_13:
        /*0038*/ 	.byte	0x03, 0x50
        /*003a*/ 	.short	0x0000


	//----- nvinfo : EIATTR_MAXREG_COUNT
	.align		4
        /*003c*/ 	.byte	0x03, 0x1b
        /*003e*/ 	.short	0x00ff


	//----- nvinfo : EIATTR_NUM_BARRIERS
	.align		4
        /*0040*/ 	.byte	0x02, 0x4c
        /*0042*/ 	.byte	0x01
	.zero		1


	//----- nvinfo : EIATTR_MERCURY_ISA_VERSION
	.align		4
        /*0044*/ 	.byte	0x03, 0x5f
        /*0046*/ 	.short	0x0101


	//----- nvinfo : EIATTR_VRC_CTA_INIT_COUNT
	.align		4
        /*0048*/ 	.byte	0x02, 0x4a
	.zero		1
	.zero		1


	//----- nvinfo : EIATTR_EXIT_INSTR_OFFSETS
	.align		4
        /*004c*/ 	.byte	0x04, 0x1c
        /*004e*/ 	.short	(.L_15 - .L_14)


	//   ....[0]....
.L_14:
        /*0050*/ 	.word	0x00000080


	//   ....[1]....
        /*0054*/ 	.word	0x00000210


	//   ....[2]....
        /*0058*/ 	.word	0x00000290


	//----- nvinfo : EIATTR_CBANK_PARAM_SIZE
	.align		4
.L_15:
        /*005c*/ 	.byte	0x03, 0x19
        /*005e*/ 	.short	0x0014


	//----- nvinfo : EIATTR_PARAM_CBANK
	.align		4
        /*0060*/ 	.byte	0x04, 0x0a
        /*0062*/ 	.short	(.L_17 - .L_16)
	.align		4
.L_16:
        /*0064*/ 	.word	index@(.nv.constant0._Z18optimizedReductionPiS_i)
        /*0068*/ 	.short	0x0380
        /*006a*/ 	.short	0x0014


	//----- nvinfo : EIATTR_SW_WAR
	.align		4
.L_17:
        /*006c*/ 	.byte	0x04, 0x36
        /*006e*/ 	.short	(.L_19 - .L_18)
.L_18:
        /*0070*/ 	.word	0x00000008
.L_19:


//--------------------- .nv.callgraph             --------------------------
	.section	.nv.callgraph,"",@"SHT_CUDA_CALLGRAPH"
	.align	4
	.sectionentsize	8
	.align		4
        /*0000*/ 	.word	0x00000000
	.align		4
        /*0004*/ 	.word	0xffffffff
	.align		4
        /*0008*/ 	.word	0x00000000
	.align		4
        /*000c*/ 	.word	0xfffffffe
	.align		4
        /*0010*/ 	.word	0x00000000
	.align		4
        /*0014*/ 	.word	0xfffffffd
	.align		4
        /*0018*/ 	.word	0x00000000
	.align		4
        /*001c*/ 	.word	0xfffffffc


//--------------------- .text._Z18optimizedReductionPiS_i --------------------------
	.section	.text._Z18optimizedReductionPiS_i,"ax",@progbits
	.align	128
        .global         _Z18optimizedReductionPiS_i
        .type           _Z18optimizedReductionPiS_i,@function
        .size           _Z18optimizedReductionPiS_i,(.L_x_3 - _Z18optimizedReductionPiS_i)
        .other          _Z18optimizedReductionPiS_i,@"STO_CUDA_ENTRY STV_DEFAULT"
_Z18optimizedReductionPiS_i:
.text._Z18optimizedReductionPiS_i:
[----:B------:R-:W-:Y:S01]  /*0000*/  LDC R1, c[0x0][0x37c] ;  /* 0x0000df00ff017b82 */ /* 0x000fe20000000800 */
[----:B------:R-:W0:Y:S01]  /*0010*/  S2R R7, SR_CTAID.X ;  /* 0x0000000000077919 */ /* 0x000e220000002500 */
[----:B------:R-:W1:Y:S01]  /*0020*/  LDCU UR4, c[0x0][0x360] ;  /* 0x00006c00ff0477ac */ /* 0x000e620008000800 */
[----:B------:R-:W0:Y:S01]  /*0030*/  S2R R6, SR_TID.X ;  /* 0x0000000000067919 */ /* 0x000e220000002100 */
[----:B------:R-:W2:Y:S01]  /*0040*/  LDCU UR5, c[0x0][0x390] ;  /* 0x00007200ff0577ac */ /* 0x000ea20008000800 */
[----:B-1----:R-:W-:Y:S02]  /*0050*/  IMAD.U32 R0, RZ, RZ, UR4 ;  /* 0x00000004ff007e24 */ /* 0x002fe4000f8e00ff */
[----:B0-----:R-:W-:-:S05]  /*0060*/  IMAD R5, R7, UR4, R6 ;  /* 0x0000000407057c24 */ /* 0x001fca000f8e0206 */
[----:B--2---:R-:W-:-:S13]  /*0070*/  ISETP.GE.AND P0, PT, R5, UR5, PT ;  /* 0x0000000505007c0c */ /* 0x004fda000bf06270 */
[----:B------:R-:W-:Y:S05]  /*0080*/  @P0 EXIT ;  /* 0x000000000000094d */ /* 0x000fea0003800000 */
[----:B------:R-:W0:Y:S01]  /*0090*/  LDC.64 R2, c[0x0][0x380] ;  /* 0x0000e000ff027b82 */ /* 0x000e220000000a00 */
[----:B------:R-:W1:Y:S01]  /*00a0*/  LDCU.64 UR6, c[0x0][0x358] ;  /* 0x00006b00ff0677ac */ /* 0x000e620008000a00 */
[----:B0-----:R-:W-:-:S06]  /*00b0*/  IMAD.WIDE R2, R5, 0x4, R2 ;  /* 0x0000000405027825 */ /* 0x001fcc00078e0202 */
[----:B-1----:R-:W2:Y:S01]  /*00c0*/  LDG.E R2, desc[UR6][R2.64] ;  /* 0x0000000602027981 */ /* 0x002ea2000c1e1900 */
[----:B------:R-:W0:Y:S01]  /*00d0*/  S2UR UR5, SR_CgaCtaId ;  /* 0x00000000000579c3 */ /* 0x000e220000008800 */
[----:B------:R-:W-:Y:S01]  /*00e0*/  UMOV UR4, 0x400 ;  /* 0x0000040000047882 */ /* 0x000fe20000000000 */
[----:B------:R-:W-:Y:S02]  /*00f0*/  ISETP.GE.U32.AND P1, PT, R0, 0x2, PT ;  /* 0x000000020000780c */ /* 0x000fe40003f26070 */
[----:B------:R-:W-:Y:S01]  /*0100*/  ISETP.NE.AND P0, PT, R6, RZ, PT ;  /* 0x000000ff0600720c */ /* 0x000fe20003f05270 */
[----:B0-----:R-:W-:-:S06]  /*0110*/  ULEA UR4, UR5, UR4, 0x18 ;  /* 0x0000000405047291 */ /* 0x001fcc000f8ec0ff */
[----:B------:R-:W-:-:S05]  /*0120*/  LEA R5, R6, UR4, 0x2 ;  /* 0x0000000406057c11 */ /* 0x000fca000f8e10ff */
[----:B--2---:R0:W-:Y:S01]  /*0130*/  STS [R5], R2 ;  /* 0x0000000205007388 */ /* 0x0041e20000000800 */
[----:B------:R-:W-:Y:S06]  /*0140*/  BAR.SYNC.DEFER_BLOCKING 0x0 ;  /* 0x0000000000007b1d */ /* 0x000fec0000010000 */
[----:B------:R-:W-:Y:S05]  /*0150*/  @!P1 BRA `(.L_x_0) ;  /* 0x00000000002c9947 */ /* 0x000fea0003800000 */
.L_x_1:
[----:B------:R-:W-:-:S04]  /*0160*/  SHF.R.U32.HI R8, RZ, 0x1, R0 ;  /* 0x00000001ff087819 */ /* 0x000fc80000011600 */
[----:B------:R-:W-:-:S13]  /*0170*/  ISETP.GE.U32.AND P1, PT, R6, R8, PT ;  /* 0x000000080600720c */ /* 0x000fda0003f26070 */
[----:B0-----:R-:W-:Y:S01]  /*0180*/  @!P1 IMAD R2, R8, 0x4, R5 ;  /* 0x0000000408029824 */ /* 0x001fe200078e0205 */
[----:B------:R-:W-:Y:S05]  /*0190*/  @!P1 LDS R3, [R5] ;  /* 0x0000000005039984 */ /* 0x000fea0000000800 */
[----:B------:R-:W0:Y:S02]  /*01a0*/  @!P1 LDS R2, [R2] ;  /* 0x0000000002029984 */ /* 0x000e240000000800 */
[----:B0-----:R-:W-:-:S05]  /*01b0*/  @!P1 IMAD.IADD R4, R2, 0x1, R3 ;  /* 0x0000000102049824 */ /* 0x001fca00078e0203 */
[----:B------:R1:W-:Y:S01]  /*01c0*/  @!P1 STS [R5], R4 ;  /* 0x0000000405009388 */ /* 0x0003e20000000800 */
[----:B------:R-:W-:Y:S01]  /*01d0*/  BAR.SYNC.DEFER_BLOCKING 0x0 ;  /* 0x0000000000007b1d */ /* 0x000fe20000010000 */
[----:B------:R-:W-:Y:S01]  /*01e0*/  ISETP.GT.U32.AND P1, PT, R0, 0x3, PT ;  /* 0x000000030000780c */ /* 0x000fe20003f24070 */
[----:B------:R-:W-:-:S12]  /*01f0*/  IMAD.MOV.U32 R0, RZ, RZ, R8 ;  /* 0x000000ffff007224 */ /* 0x000fd800078e0008 */
[----:B-1----:R-:W-:Y:S05]  /*0200*/  @P1 BRA `(.L_x_1) ;  /* 0xfffffffc00d41947 */ /* 0x002fea000383ffff */
.L_x_0:
[----:B------:R-:W-:Y:S05]  /*0210*/  @P0 EXIT ;  /* 0x000000000000094d */ /* 0x000fea0003800000 */
[----:B------:R-:W1:Y:S01]  /*0220*/  S2UR UR5, SR_CgaCtaId ;  /* 0x00000000000579c3 */ /* 0x000e620000008800 */
[----:B------:R-:W-:-:S07]  /*0230*/  UMOV UR4, 0x400 ;  /* 0x0000040000047882 */ /* 0x000fce0000000000 */
[----:B0-----:R-:W0:Y:S01]  /*0240*/  LDC.64 R2, c[0x0][0x388] ;  /* 0x0000e200ff027b82 */ /* 0x001e220000000a00 */
[----:B-1----:R-:W-:Y:S01]  /*0250*/  ULEA UR4, UR5, UR4, 0x18 ;  /* 0x0000000405047291 */ /* 0x002fe2000f8ec0ff */
[----:B0-----:R-:W-:-:S08]  /*0260*/  IMAD.WIDE.U32 R2, R7, 0x4, R2 ;  /* 0x0000000407027825 */ /* 0x001fd000078e0002 */
[----:B------:R-:W0:Y:S04]  /*0270*/  LDS R5, [UR4] ;  /* 0x00000004ff057984 */ /* 0x000e280008000800 */
[----:B0-----:R-:W-:Y:S01]  /*0280*/  STG.E desc[UR6][R2.64], R5 ;  /* 0x0000000502007986 */ /* 0x001fe2000c101906 */
[----:B------:R-:W-:Y:S05]  /*0290*/  EXIT ;  /* 0x000000000000794d */ /* 0x000fea0003800000 */
.L_x_2:
[----:B------:R-:W-:-:S00]  /*02a0*/  BRA `(.L_x_2) ;  /* 0xfffffffc00fc7947 */ /* 0x000fc0000383ffff */
[----:B------:R-:W-:-:S00]  /*02b0*/  NOP ;  /* 0x0000000000007918 */ /* 0x000fc00000000000 */
        /* <DEDUP_REMOVED lines=12> */
.L_x_3:


//--------------------- .nv.shared._Z18optimizedReductionPiS_i --------------------------
	.section	.nv.shared._Z18optimizedReductionPiS_i,"aw",@nobits
	.sectionflags	@""
	.align	16
	.zero		1024


//--------------------- .nv.shared.reserved.0     --------------------------
	.section	.nv.shared.reserved.0,"aw",@nobits
	.weak		__nv_reservedSMEM_offset_0_alias
	.size		__nv_reservedSMEM_offset_0_alias, 0, 64
	.other		__nv_reservedSMEM_offset_0_alias,@"STO_CUDA_RESERVED_SHARED STV_DEFAULT"
__nv_reservedSMEM_offset_0_alias:
	.zero		0
	.zero		64


//--------------------- .nv.constant0._Z18optimizedReductionPiS_i --------------------------
	.section	.nv.constant0._Z18optimizedReductionPiS_i,"a",@progbits
	.sectionflags	@""
	.align	4
.nv.constant0._Z18optimizedReductionPiS_i:
	.zero		916


//--------------------- SYMBOLS --------------------------

	.type		.nv.reservedSmem.offset0,@object
	.size		.nv.reservedSmem.offset0,0x4
	.type		.nv.reservedSmem.cap,@object
	.size		.nv.reservedSmem.cap,0x4
